	.headerflags	@"EF_CUDA_TEXMODE_UNIFIED EF_CUDA_64BIT_ADDRESS EF_CUDA_ACCELERATORS EF_CUDA_SM90 EF_CUDA_VIRTUAL_SM(EF_CUDA_SM90)"
	.elftype	@"ET_EXEC"


//--------------------- .nv.info                  --------------------------
	.section	.nv.info,"",@"SHT_CUDA_INFO"
	.align	4


	//----- nvinfo : EIATTR_REGCOUNT
	.align		4
        /*0000*/ 	.byte	0x04, 0x2f
        /*0002*/ 	.short	(.L_3 - .L_2)
	.align		4
.L_2:
        /*0004*/ 	.word	index@(triton_poi_fused__native_batch_norm_legit_no_training_cat_relu_13)
        /*0008*/ 	.word	0x00000020


	//----- nvinfo : EIATTR_MIN_STACK_SIZE
	.align		4
.L_3:
        /*000c*/ 	.byte	0x04, 0x12
        /*000e*/ 	.short	(.L_5 - .L_4)
	.align		4
.L_4:
        /*0010*/ 	.word	index@(triton_poi_fused__native_batch_norm_legit_no_training_cat_relu_13)
        /*0014*/ 	.word	0x00000000


	//----- nvinfo : EIATTR_FRAME_SIZE
	.align		4
.L_5:
        /*0018*/ 	.byte	0x04, 0x11
        /*001a*/ 	.short	(.L_7 - .L_6)
	.align		4
.L_6:
        /*001c*/ 	.word	index@(triton_poi_fused__native_batch_norm_legit_no_training_cat_relu_13)
        /*0020*/ 	.word	0x00000000


	//----- nvinfo : EIATTR_MIN_STACK_SIZE
	.align		4
.L_7:
        /*0024*/ 	.byte	0x04, 0x12
        /*0026*/ 	.short	(.L_9 - .L_8)
	.align		4
.L_8:
        /*0028*/ 	.word	index@(triton_poi_fused__native_batch_norm_legit_no_training_cat_relu_13)
        /*002c*/ 	.word	0x00000000
.L_9:


//--------------------- .nv.info.triton_poi_fused__native_batch_norm_legit_no_training_cat_relu_13 --------------------------
	.section	.nv.info.triton_poi_fused__native_batch_norm_legit_no_training_cat_relu_13,"",@"SHT_CUDA_INFO"
	.sectionflags	@""
	.align	4


	//----- nvinfo : EIATTR_CUDA_API_VERSION
	.align		4
        /*0000*/ 	.byte	0x04, 0x37
        /*0002*/ 	.short	(.L_11 - .L_10)
.L_10:
        /*0004*/ 	.word	0x0000007c


	//----- nvinfo : EIATTR_KPARAM_INFO
	.align		4
.L_11:
        /*0008*/ 	.byte	0x04, 0x17
        /*000a*/ 	.short	(.L_13 - .L_12)
.L_12:
        /*000c*/ 	.word	0x00000000
        /*0010*/ 	.short	0x0008
        /*0012*/ 	.short	0x0040
        /*0014*/ 	.byte	0x00, 0xf0, 0x11, 0x00


	//----- nvinfo : EIATTR_KPARAM_INFO
	.align		4
.L_13:
        /*0018*/ 	.byte	0x04, 0x17
        /*001a*/ 	.short	(.L_15 - .L_14)
.L_14:
        /*001c*/ 	.word	0x00000000
        /*0020*/ 	.short	0x0007
        /*0022*/ 	.short	0x0038
        /*0024*/ 	.byte	0x00, 0xf4, 0x21, 0x00


	//----- nvinfo : EIATTR_KPARAM_INFO
	.align		4
.L_15:
        /*0028*/ 	.byte	0x04, 0x17
        /*002a*/ 	.short	(.L_17 - .L_16)
.L_16:
        /*002c*/ 	.word	0x00000000
        /*0030*/ 	.short	0x0006
        /*0032*/ 	.short	0x0030
        /*0034*/ 	.byte	0x00, 0xf4, 0x21, 0x00


	//----- nvinfo : EIATTR_KPARAM_INFO
	.align		4
.L_17:
        /*0038*/ 	.byte	0x04, 0x17
        /*003a*/ 	.short	(.L_19 - .L_18)
.L_18:
        /*003c*/ 	.word	0x00000000
        /*0040*/ 	.short	0x0005
        /*0042*/ 	.short	0x0028
        /*0044*/ 	.byte	0x00, 0xf4, 0x21, 0x00


	//----- nvinfo : EIATTR_KPARAM_INFO
	.align		4
.L_19:
        /*0048*/ 	.byte	0x04, 0x17
        /*004a*/ 	.short	(.L_21 - .L_20)
.L_20:
        /*004c*/ 	.word	0x00000000
        /*0050*/ 	.short	0x0004
        /*0052*/ 	.short	0x0020
        /*0054*/ 	.byte	0x00, 0xf4, 0x21, 0x00


	//----- nvinfo : EIATTR_KPARAM_INFO
	.align		4
.L_21:
        /*0058*/ 	.byte	0x04, 0x17
        /*005a*/ 	.short	(.L_23 - .L_22)
.L_22:
        /*005c*/ 	.word	0x00000000
        /*0060*/ 	.short	0x0003
        /*0062*/ 	.short	0x0018
        /*0064*/ 	.byte	0x00, 0xf4, 0x21, 0x00


	//----- nvinfo : EIATTR_KPARAM_INFO
	.align		4
.L_23:
        /*0068*/ 	.byte	0x04, 0x17
        /*006a*/ 	.short	(.L_25 - .L_24)
.L_24:
        /*006c*/ 	.word	0x00000000
        /*0070*/ 	.short	0x0002
        /*0072*/ 	.short	0x0010
        /*0074*/ 	.byte	0x00, 0xf4, 0x21, 0x00


	//----- nvinfo : EIATTR_KPARAM_INFO
	.align		4
.L_25:
        /*0078*/ 	.byte	0x04, 0x17
        /*007a*/ 	.short	(.L_27 - .L_26)
.L_26:
        /*007c*/ 	.word	0x00000000
        /*0080*/ 	.short	0x0001
        /*0082*/ 	.short	0x0008
        /*0084*/ 	.byte	0x00, 0xf4, 0x21, 0x00


	//----- nvinfo : EIATTR_KPARAM_INFO
	.align		4
.L_27:
        /*0088*/ 	.byte	0x04, 0x17
        /*008a*/ 	.short	(.L_29 - .L_28)
.L_28:
        /*008c*/ 	.word	0x00000000
        /*0090*/ 	.short	0x0000
        /*0092*/ 	.short	0x0000
        /*0094*/ 	.byte	0x00, 0xf4, 0x21, 0x00


	//----- nvinfo : EIATTR_SPARSE_MMA_MASK
	.align		4
.L_29:
        /*0098*/ 	.byte	0x03, 0x50
        /*009a*/ 	.short	0x0000


	//----- nvinfo : EIATTR_MAXREG_COUNT
	.align		4
        /*009c*/ 	.byte	0x03, 0x1b
        /*009e*/ 	.short	0x00ff


	//----- nvinfo : EIATTR_EXIT_INSTR_OFFSETS
	.align		4
        /*00a0*/ 	.byte	0x04, 0x1c
        /*00a2*/ 	.short	(.L_31 - .L_30)


	//   ....[0]....
.L_30:
        /*00a4*/ 	.word	0x00000bb0


	//----- nvinfo : EIATTR_REQNTID
	.align		4
.L_31:
        /*00a8*/ 	.byte	0x04, 0x10
        /*00aa*/ 	.short	(.L_33 - .L_32)
.L_32:
        /*00ac*/ 	.word	0x00000080
        /*00b0*/ 	.word	0x00000001
        /*00b4*/ 	.word	0x00000001


	//----- nvinfo : EIATTR_CBANK_PARAM_SIZE
	.align		4
.L_33:
        /*00b8*/ 	.byte	0x03, 0x19
        /*00ba*/ 	.short	0x0044


	//----- nvinfo : EIATTR_PARAM_CBANK
	.align		4
        /*00bc*/ 	.byte	0x04, 0x0a
        /*00be*/ 	.short	(.L_35 - .L_34)
	.align		4
.L_34:
        /*00c0*/ 	.word	index@(.nv.constant0.triton_poi_fused__native_batch_norm_legit_no_training_cat_relu_13)
        /*00c4*/ 	.short	0x0210
        /*00c6*/ 	.short	0x0044


	//----- nvinfo : EIATTR_SW_WAR
	.align		4
.L_35:
        /*00c8*/ 	.byte	0x04, 0x36
        /*00ca*/ 	.short	(.L_37 - .L_36)
.L_36:
        /*00cc*/ 	.word	0x00000008
.L_37:


//--------------------- .nv.callgraph             --------------------------
	.section	.nv.callgraph,"",@"SHT_CUDA_CALLGRAPH"
	.align	4
	.sectionentsize	8
	.align		4
        /*0000*/ 	.word	0x00000000
	.align		4
        /*0004*/ 	.word	0xffffffff
	.align		4
        /*0008*/ 	.word	0x00000000
	.align		4
        /*000c*/ 	.word	0xfffffffe
	.align		4
        /*0010*/ 	.word	0x00000000
	.align		4
        /*0014*/ 	.word	0xfffffffd
	.align		4
        /*0018*/ 	.word	0x00000000
	.align		4
        /*001c*/ 	.word	0xfffffffc


//--------------------- .nv.constant4             --------------------------
	.section	.nv.constant4,"a",@progbits
	.align	8
	.align		8
.nv.constant4:
        /*0000*/ 	.dword	_$_str
	.align		8
        /*0008*/ 	.dword	_$_str_$_2


//--------------------- .text.triton_poi_fused__native_batch_norm_legit_no_training_cat_relu_13 --------------------------
	.section	.text.triton_poi_fused__native_batch_norm_legit_no_training_cat_relu_13,"ax",@progbits
	.align	128
        .global         triton_poi_fused__native_batch_norm_legit_no_training_cat_relu_13
        .type           triton_poi_fused__native_batch_norm_legit_no_training_cat_relu_13,@function
        .size           triton_poi_fused__native_batch_norm_legit_no_training_cat_relu_13,(.L_x_1 - triton_poi_fused__native_batch_norm_legit_no_training_cat_relu_13)
        .other          triton_poi_fused__native_batch_norm_legit_no_training_cat_relu_13,@"STO_CUDA_ENTRY STV_DEFAULT"
triton_poi_fused__native_batch_norm_legit_no_training_cat_relu_13:
.text.triton_poi_fused__native_batch_norm_legit_no_training_cat_relu_13:
[----:B------:R-:W-:Y:S01]  /*0000*/  LDC R1, c[0x0][0x28] ;  /* 0x00000a00ff017b82 */ /* 0x000fe20000000800 */
[----:B------:R-:W1:Y:S01]  /*0010*/  S2R R0, SR_TID.X ;  /* 0x0000000000007919 */ /* 0x000e620000002100 */
[----:B------:R-:W-:-:S06]  /*0020*/  IMAD.MOV.U32 R6, RZ, RZ, RZ ;  /* 0x000000ffff067224 */ /* 0x000fcc00078e00ff */
[----:B------:R-:W2:Y:S01]  /*0030*/  LDC.64 R2, c[0x0][0x228] ;  /* 0x00008a00ff027b82 */ /* 0x000ea20000000a00 */
[----:B------:R-:W-:Y:S01]  /*0040*/  IMAD.MOV.U32 R8, RZ, RZ, RZ ;  /* 0x000000ffff087224 */ /* 0x000fe200078e00ff */
[----:B------:R-:W3:Y:S01]  /*0050*/  S2R R25, SR_CTAID.X ;  /* 0x0000000000197919 */ /* 0x000ee20000002500 */
[----:B------:R-:W-:Y:S01]  /*0060*/  ULDC.64 UR4, c[0x0][0x208] ;  /* 0x0000820000047ab9 */ /* 0x000fe20000000a00 */
[----:B------:R-:W-:Y:S01]  /*0070*/  IMAD.MOV.U32 R24, RZ, RZ, RZ ;  /* 0x000000ffff187224 */ /* 0x000fe200078e00ff */
[----:B------:R-:W-:-:S03]  /*0080*/  ULDC.64 UR6, c[0x0][0x218] ;  /* 0x0000860000067ab9 */ /* 0x000fc60000000a00 */
[----:B------:R-:W4:Y:S01]  /*0090*/  LDC.64 R28, c[0x0][0x238] ;  /* 0x00008e00ff1c7b82 */ /* 0x000f220000000a00 */
[----:B-1----:R-:W-:Y:S01]  /*00a0*/  IMAD.SHL.U32 R0, R0, 0x4, RZ ;  /* 0x0000000400007824 */ /* 0x002fe200078e00ff */
[----:B---3--:R-:W-:-:S04]  /*00b0*/  SHF.R.S32.HI R9, RZ, 0x15, R25 ;  /* 0x00000015ff097819 */ /* 0x008fc80000011419 */
[----:B------:R-:W-:Y:S02]  /*00c0*/  LOP3.LUT R0, R0, 0x1fc, RZ, 0xc0, !PT ;  /* 0x000001fc00007812 */ /* 0x000fe400078ec0ff */
[----:B------:R-:W-:-:S03]  /*00d0*/  SGXT R9, R9, 0x1 ;  /* 0x000000010909781a */ /* 0x000fc60000000200 */
[----:B------:R-:W-:-:S04]  /*00e0*/  IMAD R25, R25, 0x400, R0 ;  /* 0x0000040019197824 */ /* 0x000fc800078e0200 */
[----:B------:R-:W-:Y:S01]  /*00f0*/  VIADD R5, R25, 0x200 ;  /* 0x0000020019057836 */ /* 0x000fe20000000000 */
[----:B------:R-:W-:-:S04]  /*0100*/  LEA.HI R4, R9, R25, RZ, 0xc ;  /* 0x0000001909047211 */ /* 0x000fc800078f60ff */
[----:B------:R-:W-:Y:S02]  /*0110*/  SHF.R.S32.HI R7, RZ, 0xc, R4 ;  /* 0x0000000cff077819 */ /* 0x000fe40000011404 */
[----:B------:R-:W-:-:S03]  /*0120*/  LEA.HI R0, R9, R5, RZ, 0xc ;  /* 0x0000000509007211 */ /* 0x000fc600078f60ff */
[----:B------:R-:W-:Y:S01]  /*0130*/  IMAD.HI R10, R7, -0x6db6db6d, R6 ;  /* 0x92492493070a7827 */ /* 0x000fe200078e0206 */
[----:B------:R-:W-:-:S04]  /*0140*/  SHF.R.S32.HI R9, RZ, 0xc, R0 ;  /* 0x0000000cff097819 */ /* 0x000fc80000011400 */
[----:B------:R-:W-:Y:S01]  /*0150*/  SHF.R.U32.HI R11, RZ, 0x1f, R10 ;  /* 0x0000001fff0b7819 */ /* 0x000fe2000001160a */
[----:B------:R-:W-:-:S03]  /*0160*/  IMAD.HI R6, R9, -0x6db6db6d, R8 ;  /* 0x9249249309067827 */ /* 0x000fc600078e0208 */
[----:B------:R-:W-:Y:S02]  /*0170*/  LEA.HI.SX32 R13, R10, R11, 0x1a ;  /* 0x0000000b0a0d7211 */ /* 0x000fe400078fd2ff */
[----:B------:R-:W-:-:S03]  /*0180*/  SHF.R.U32.HI R11, RZ, 0x1f, R6 ;  /* 0x0000001fff0b7819 */ /* 0x000fc60000011606 */
[----:B------:R-:W-:Y:S01]  /*0190*/  IMAD R7, R13, -0x70, R7 ;  /* 0xffffff900d077824 */ /* 0x000fe200078e0207 */
[----:B------:R-:W-:-:S03]  /*01a0*/  LEA.HI.SX32 R23, R6, R11, 0x1a ;  /* 0x0000000b06177211 */ /* 0x000fc600078fd2ff */
[----:B--2---:R-:W-:-:S04]  /*01b0*/  IMAD.WIDE R10, R7, 0x4, R2 ;  /* 0x00000004070a7825 */ /* 0x004fc800078e0202 */
[----:B------:R-:W-:Y:S02]  /*01c0*/  IMAD R23, R23, -0x70, R9 ;  /* 0xffffff9017177824 */ /* 0x000fe400078e0209 */
[----:B------:R1:W2:Y:S02]  /*01d0*/  LDG.E.EL R10, desc[UR4][R10.64] ;  /* 0x000000040a0a7981 */ /* 0x0002a4000c2e1900 */
[----:B------:R-:W-:-:S06]  /*01e0*/  IMAD.WIDE R2, R23, 0x4, R2 ;  /* 0x0000000417027825 */ /* 0x000fcc00078e0202 */
[----:B------:R-:W3:Y:S01]  /*01f0*/  LDG.E.EL R2, desc[UR4][R2.64] ;  /* 0x0000000402027981 */ /* 0x000ee2000c2e1900 */
[C---:B------:R-:W-:Y:S01]  /*0200*/  IMAD.HI R27, R25.reuse, -0x6db6db6d, R24 ;  /* 0x92492493191b7827 */ /* 0x040fe200078e0218 */
[----:B------:R-:W-:Y:S02]  /*0210*/  LOP3.LUT R9, R4, 0xfffff000, RZ, 0xc0, !PT ;  /* 0xfffff00004097812 */ /* 0x000fe400078ec0ff */
[----:B-1----:R-:W-:Y:S01]  /*0220*/  LOP3.LUT R11, R0, 0xfffff000, RZ, 0xc0, !PT ;  /* 0xfffff000000b7812 */ /* 0x002fe200078ec0ff */
[----:B------:R-:W-:Y:S01]  /*0230*/  IMAD.MOV.U32 R4, RZ, RZ, RZ ;  /* 0x000000ffff047224 */ /* 0x000fe200078e00ff */
[----:B------:R-:W-:Y:S01]  /*0240*/  SHF.R.U32.HI R8, RZ, 0x1f, R27 ;  /* 0x0000001fff087819 */ /* 0x000fe2000001161b */
[----:B------:R-:W-:Y:S02]  /*0250*/  IMAD.IADD R9, R25, 0x1, -R9 ;  /* 0x0000000119097824 */ /* 0x000fe400078e0a09 */
[----:B------:R-:W-:Y:S01]  /*0260*/  IMAD.IADD R19, R5, 0x1, -R11 ;  /* 0x0000000105137824 */ /* 0x000fe200078e0a0b */
[----:B------:R-:W-:Y:S01]  /*0270*/  LEA.HI.SX32 R27, R27, R8, 0xe ;  /* 0x000000081b1b7211 */ /* 0x000fe200078f72ff */
[----:B------:R-:W-:Y:S01]  /*0280*/  IMAD.SHL.U32 R8, R7, 0x1000, RZ ;  /* 0x0000100007087824 */ /* 0x000fe200078e00ff */
[----:B------:R-:W-:-:S02]  /*0290*/  SHF.R.S32.HI R12, RZ, 0x1f, R9 ;  /* 0x0000001fff0c7819 */ /* 0x000fc40000011409 */
[----:B------:R-:W-:Y:S01]  /*02a0*/  SHF.R.S32.HI R16, RZ, 0x1f, R19 ;  /* 0x0000001fff107819 */ /* 0x000fe20000011413 */
[----:B--2---:R-:W-:Y:S01]  /*02b0*/  FADD R21, R10, 9.9999997473787516356e-06 ;  /* 0x3727c5ac0a157421 */ /* 0x004fe20000000000 */
[----:B------:R-:W-:-:S05]  /*02c0*/  IMAD.U32 R10, R27, 0x10000, RZ ;  /* 0x000100001b0a7824 */ /* 0x000fca00078e00ff */
[----:B------:R-:W1:Y:S01]  /*02d0*/  MUFU.SQRT R21, R21 ;  /* 0x0000001500157308 */ /* 0x000e620000002000 */
[----:B---3--:R-:W-:Y:S01]  /*02e0*/  FADD R6, R2, 9.9999997473787516356e-06 ;  /* 0x3727c5ac02067421 */ /* 0x008fe20000000000 */
[----:B------:R-:W-:Y:S01]  /*02f0*/  IMAD.HI R2, R5, -0x6db6db6d, R4 ;  /* 0x9249249305027827 */ /* 0x000fe200078e0204 */
[--C-:B------:R-:W-:Y:S02]  /*0300*/  IADD3 R4, P4, P5, R8, R9, R10.reuse ;  /* 0x0000000908047210 */ /* 0x100fe40007d9e00a */
[----:B------:R-:W-:-:S03]  /*0310*/  SHF.R.S32.HI R10, RZ, 0x1f, R10 ;  /* 0x0000001fff0a7819 */ /* 0x000fc6000001140a */
[----:B------:R-:W2:Y:S01]  /*0320*/  MUFU.SQRT R6, R6 ;  /* 0x0000000600067308 */ /* 0x000ea20000002000 */
[----:B------:R-:W-:Y:S02]  /*0330*/  SHF.R.U32.HI R3, RZ, 0x1f, R2 ;  /* 0x0000001fff037819 */ /* 0x000fe40000011602 */
[----:B------:R-:W-:Y:S01]  /*0340*/  SHF.R.S32.HI R9, RZ, 0x1f, R8 ;  /* 0x0000001fff097819 */ /* 0x000fe20000011408 */
[----:B------:R-:W-:Y:S01]  /*0350*/  IMAD.SHL.U32 R8, R23, 0x1000, RZ ;  /* 0x0000100017087824 */ /* 0x000fe200078e00ff */
[----:B------:R-:W-:Y:S02]  /*0360*/  LEA.HI.SX32 R15, R2, R3, 0xe ;  /* 0x00000003020f7211 */ /* 0x000fe400078f72ff */
[C---:B-1----:R-:W-:Y:S01]  /*0370*/  FSETP.GT.AND P2, PT, R21.reuse, 8.50705917302346158658e+37, PT ;  /* 0x7e8000001500780b */ /* 0x042fe20003f44000 */
[----:B------:R-:W1:Y:S01]  /*0380*/  LDC.64 R2, c[0x0][0x220] ;  /* 0x00008800ff027b82 */ /* 0x000e620000000a00 */
[----:B------:R-:W-:Y:S01]  /*0390*/  FSETP.GEU.AND P0, PT, R21, 1.175494350822287508e-38, PT ;  /* 0x008000001500780b */ /* 0x000fe20003f0e000 */
[----:B------:R-:W-:Y:S01]  /*03a0*/  IMAD R0, R15, -0x70000, R5 ;  /* 0xfff900000f007824 */ /* 0x000fe200078e0205 */
[----:B------:R-:W-:Y:S01]  /*03b0*/  IADD3.X R9, R9, R12, R10, P4, P5 ;  /* 0x0000000c09097210 */ /* 0x000fe200027ea40a */
[----:B------:R-:W-:Y:S01]  /*03c0*/  IMAD.MOV.U32 R5, RZ, RZ, 0x3e800000 ;  /* 0x3e800000ff057424 */ /* 0x000fe200078e00ff */
[----:B------:R-:W-:Y:S01]  /*03d0*/  SHF.R.S32.HI R18, RZ, 0x1f, R8 ;  /* 0x0000001fff127819 */ /* 0x000fe20000011408 */
[C---:B------:R-:W-:Y:S01]  /*03e0*/  IMAD R13, R15.reuse, 0x60000, R0 ;  /* 0x000600000f0d7824 */ /* 0x040fe200078e0200 */
[C---:B--2---:R-:W-:Y:S01]  /*03f0*/  FSETP.GT.AND P3, PT, R6.reuse, 8.50705917302346158658e+37, PT ;  /* 0x7e8000000600780b */ /* 0x044fe20003f64000 */
[----:B------:R-:W2:Y:S01]  /*0400*/  LDC.64 R10, c[0x0][0x230] ;  /* 0x00008c00ff0a7b82 */ /* 0x000ea20000000a00 */
[----:B------:R-:W-:Y:S01]  /*0410*/  FSETP.GEU.AND P1, PT, R6, 1.175494350822287508e-38, PT ;  /* 0x008000000600780b */ /* 0x000fe20003f2e000 */
[----:B------:R-:W-:Y:S01]  /*0420*/  IMAD.U32 R15, R15, 0x10000, RZ ;  /* 0x000100000f0f7824 */ /* 0x000fe200078e00ff */
[----:B------:R-:W-:Y:S01]  /*0430*/  FSEL R12, R5, 1, P2 ;  /* 0x3f800000050c7808 */ /* 0x000fe20001000000 */
[----:B------:R-:W-:Y:S01]  /*0440*/  @P2 FMUL R21, R21, 0.25 ;  /* 0x3e80000015152820 */ /* 0x000fe20000400000 */
[----:B------:R-:W-:-:S02]  /*0450*/  FSEL R5, R5, 1, P3 ;  /* 0x3f80000005057808 */ /* 0x000fc40001800000 */
[--C-:B------:R-:W-:Y:S01]  /*0460*/  IADD3 R19, P4, P5, R8, R19, R15.reuse ;  /* 0x0000001308137210 */ /* 0x100fe20007d9e00f */
[----:B------:R-:W-:Y:S01]  /*0470*/  @!P0 FMUL R21, R21, 16777216 ;  /* 0x4b80000015158820 */ /* 0x000fe20000400000 */
[----:B------:R-:W-:Y:S01]  /*0480*/  SHF.R.S32.HI R15, RZ, 0x1f, R15 ;  /* 0x0000001fff0f7819 */ /* 0x000fe2000001140f */
[----:B------:R-:W-:Y:S01]  /*0490*/  @!P0 FMUL R12, R12, 16777216 ;  /* 0x4b8000000c0c8820 */ /* 0x000fe20000400000 */
[----:B------:R-:W-:Y:S01]  /*04a0*/  LEA R14, P2, R4, UR6, 0x2 ;  /* 0x00000006040e7c11 */ /* 0x000fe2000f8410ff */
[----:B------:R-:W-:Y:S01]  /*04b0*/  @P3 FMUL R6, R6, 0.25 ;  /* 0x3e80000006063820 */ /* 0x000fe20000400000 */
[----:B------:R-:W-:Y:S01]  /*04c0*/  IADD3.X R18, R18, R16, R15, P4, P5 ;  /* 0x0000001012127210 */ /* 0x000fe200027ea40f */
[----:B------:R-:W3:Y:S01]  /*04d0*/  MUFU.RCP R21, R21 ;  /* 0x0000001500157308 */ /* 0x000ee20000001000 */
[----:B------:R-:W5:Y:S01]  /*04e0*/  LDC.64 R16, c[0x0][0x210] ;  /* 0x00008400ff107b82 */ /* 0x000f620000000a00 */
[----:B------:R-:W-:Y:S01]  /*04f0*/  @!P1 FMUL R6, R6, 16777216 ;  /* 0x4b80000006069820 */ /* 0x000fe20000400000 */
[----:B------:R-:W-:Y:S01]  /*0500*/  @!P1 FMUL R5, R5, 16777216 ;  /* 0x4b80000005059820 */ /* 0x000fe20000400000 */
[----:B------:R-:W-:-:S04]  /*0510*/  LEA.HI.X R15, R4, UR7, R9, 0x2, P2 ;  /* 0x00000007040f7c11 */ /* 0x000fc800090f1409 */
[----:B------:R-:W1:Y:S01]  /*0520*/  MUFU.RCP R0, R6 ;  /* 0x0000000600007308 */ /* 0x000e620000001000 */
[C-C-:B--2---:R-:W-:Y:S01]  /*0530*/  IMAD.WIDE R8, R7.reuse, 0x4, R10.reuse ;  /* 0x0000000407087825 */ /* 0x144fe200078e020a */
[C---:B------:R-:W-:Y:S02]  /*0540*/  ISETP.GT.AND P0, PT, R7.reuse, 0x5f, PT ;  /* 0x0000005f0700780c */ /* 0x040fe40003f04270 */
[----:B------:R-:W-:Y:S01]  /*0550*/  ISETP.GE.AND P3, PT, R7, 0x60, PT ;  /* 0x000000600700780c */ /* 0x000fe20003f66270 */
[----:B------:R-:W-:-:S04]  /*0560*/  IMAD.WIDE R10, R23, 0x4, R10 ;  /* 0x00000004170a7825 */ /* 0x000fc800078e020a */
[----:B---3--:R-:W-:Y:S01]  /*0570*/  FMUL R21, R21, R12 ;  /* 0x0000000c15157220 */ /* 0x008fe20000400000 */
[----:B01----:R-:W-:Y:S01]  /*0580*/  FMUL R0, R0, R5 ;  /* 0x0000000500007220 */ /* 0x003fe20000400000 */
[--C-:B------:R-:W-:Y:S01]  /*0590*/  IMAD.WIDE R4, R7, 0x4, R2.reuse ;  /* 0x0000000407047825 */ /* 0x100fe200078e0202 */
[----:B------:R0:W2:Y:S03]  /*05a0*/  LDG.E.EL R20, desc[UR4][R10.64] ;  /* 0x000000040a147981 */ /* 0x0000a6000c2e1900 */
[----:B------:R-:W-:Y:S01]  /*05b0*/  IMAD.WIDE R2, R23, 0x4, R2 ;  /* 0x0000000417027825 */ /* 0x000fe200078e0202 */
[----:B------:R1:W3:Y:S03]  /*05c0*/  LDG.E.EL R24, desc[UR4][R4.64] ;  /* 0x0000000404187981 */ /* 0x0002e6000c2e1900 */
[----:B------:R-:W-:-:S02]  /*05d0*/  IMAD R12, R27, -0x70000, R25 ;  /* 0xfff900001b0c7824 */ /* 0x000fc400078e0219 */
[----:B------:R-:W2:Y:S02]  /*05e0*/  LDG.E.EL R2, desc[UR4][R2.64] ;  /* 0x0000000402027981 */ /* 0x000ea4000c2e1900 */
[----:B------:R-:W-:Y:S01]  /*05f0*/  IMAD R27, R27, 0x60000, R12 ;  /* 0x000600001b1b7824 */ /* 0x000fe200078e020c */
[----:B0-----:R-:W-:Y:S01]  /*0600*/  CS2R R10, SRZ ;  /* 0x00000000000a7805 */ /* 0x001fe2000001ff00 */
[----:B------:R4:W2:Y:S01]  /*0610*/  LDG.E.EL R3, desc[UR4][R8.64] ;  /* 0x0000000408037981 */ /* 0x0008a2000c2e1900 */
[----:B-1----:R-:W-:Y:S01]  /*0620*/  CS2R R4, SRZ ;  /* 0x0000000000047805 */ /* 0x002fe2000001ff00 */
[----:B-----5:R-:W-:-:S04]  /*0630*/  IMAD.WIDE R26, R27, 0x4, R16 ;  /* 0x000000041b1a7825 */ /* 0x020fc800078e0210 */
[----:B----4-:R-:W-:Y:S01]  /*0640*/  IMAD.WIDE R8, R7, 0x4, R28 ;  /* 0x0000000407087825 */ /* 0x010fe200078e021c */
[----:B------:R-:W-:-:S04]  /*0650*/  CS2R R6, SRZ ;  /* 0x0000000000067805 */ /* 0x000fc8000001ff00 */
[----:B------:R0:W2:Y:S01]  /*0660*/  LDG.E.EL R22, desc[UR4][R8.64] ;  /* 0x0000000408167981 */ /* 0x0000a2000c2e1900 */
[----:B------:R-:W-:-:S03]  /*0670*/  ISETP.GE.AND P2, PT, R23, 0x60, PT ;  /* 0x000000601700780c */ /* 0x000fc60003f46270 */
[----:B------:R1:W4:Y:S01]  /*0680*/  @P0 LDG.E.128 R4, desc[UR4][R14.64+-0x180000] ;  /* 0xe80000040e040981 */ /* 0x000322000c1e1d00 */
[----:B0-----:R-:W-:Y:S01]  /*0690*/  CS2R R8, SRZ ;  /* 0x0000000000087805 */ /* 0x001fe2000001ff00 */
[----:B------:R-:W-:-:S05]  /*06a0*/  IMAD.WIDE R16, R13, 0x4, R16 ;  /* 0x000000040d107825 */ /* 0x000fca00078e0210 */
[----:B------:R0:W5:Y:S01]  /*06b0*/  @!P3 LDG.E.128 R8, desc[UR4][R26.64] ;  /* 0x000000041a08b981 */ /* 0x000162000c1e1d00 */
[----:B------:R-:W-:Y:S02]  /*06c0*/  ISETP.GT.AND P1, PT, R23, 0x5f, PT ;  /* 0x0000005f1700780c */ /* 0x000fe40003f24270 */
[----:B------:R-:W-:Y:S02]  /*06d0*/  CS2R R12, SRZ ;  /* 0x00000000000c7805 */ /* 0x000fe4000001ff00 */
[----:B-1----:R-:W-:-:S06]  /*06e0*/  CS2R R14, SRZ ;  /* 0x00000000000e7805 */ /* 0x002fcc000001ff00 */
[----:B------:R1:W2:Y:S01]  /*06f0*/  @!P2 LDG.E.128 R12, desc[UR4][R16.64] ;  /* 0x00000004100ca981 */ /* 0x0002a2000c1e1d00 */
[----:B0-----:R-:W-:-:S04]  /*0700*/  LEA R26, P4, R19, UR6, 0x2 ;  /* 0x00000006131a7c11 */ /* 0x001fc8000f8810ff */
[----:B------:R-:W-:Y:S02]  /*0710*/  LEA.HI.X R27, R19, UR7, R18, 0x2, P4 ;  /* 0x00000007131b7c11 */ /* 0x000fe4000a0f1412 */
[----:B------:R-:W-:Y:S02]  /*0720*/  CS2R R18, SRZ ;  /* 0x0000000000127805 */ /* 0x000fe4000001ff00 */
[----:B-1----:R-:W-:-:S06]  /*0730*/  CS2R R16, SRZ ;  /* 0x0000000000107805 */ /* 0x002fcc000001ff00 */
[----:B------:R0:W2:Y:S01]  /*0740*/  @P1 LDG.E.128 R16, desc[UR4][R26.64+-0x180000] ;  /* 0xe80000041a101981 */ /* 0x0000a2000c1e1d00 */
[----:B------:R-:W-:-:S05]  /*0750*/  IMAD.WIDE R28, R23, 0x4, R28 ;  /* 0x00000004171c7825 */ /* 0x000fca00078e021c */
[----:B------:R1:W2:Y:S01]  /*0760*/  LDG.E.EL R23, desc[UR4][R28.64] ;  /* 0x000000041c177981 */ /* 0x0002a2000c2e1900 */
[----:B----4-:R-:W-:Y:S02]  /*0770*/  SEL R4, R4, RZ, P0 ;  /* 0x000000ff04047207 */ /* 0x010fe40000000000 */
[----:B------:R-:W-:Y:S02]  /*0780*/  SEL R6, R6, RZ, P0 ;  /* 0x000000ff06067207 */ /* 0x000fe40000000000 */
[----:B0-----:R-:W-:Y:S02]  /*0790*/  SEL R26, R7, RZ, P0 ;  /* 0x000000ff071a7207 */ /* 0x001fe40000000000 */
[----:B-----5:R-:W-:-:S04]  /*07a0*/  SEL R8, R8, RZ, !P3 ;  /* 0x000000ff08087207 */ /* 0x020fc80005800000 */
[----:B------:R-:W-:Y:S02]  /*07b0*/  SEL R4, R8, R4, !P3 ;  /* 0x0000000408047207 */ /* 0x000fe40005800000 */
[----:B------:R-:W-:Y:S02]  /*07c0*/  SEL R8, R9, RZ, !P3 ;  /* 0x000000ff09087207 */ /* 0x000fe40005800000 */
[----:B------:R-:W-:Y:S02]  /*07d0*/  SEL R9, R10, RZ, !P3 ;  /* 0x000000ff0a097207 */ /* 0x000fe40005800000 */
[----:B------:R-:W-:Y:S02]  /*07e0*/  SEL R5, R5, RZ, P0 ;  /* 0x000000ff05057207 */ /* 0x000fe40000000000 */
[----:B------:R-:W-:Y:S02]  /*07f0*/  SEL R7, R11, RZ, !P3 ;  /* 0x000000ff0b077207 */ /* 0x000fe40005800000 */
[----:B------:R-:W-:-:S02]  /*0800*/  SEL R6, R9, R6, !P3 ;  /* 0x0000000609067207 */ /* 0x000fc40005800000 */
[----:B------:R-:W-:Y:S02]  /*0810*/  SEL R5, R8, R5, !P3 ;  /* 0x0000000508057207 */ /* 0x000fe40005800000 */
[----:B------:R-:W-:Y:S01]  /*0820*/  SEL R7, R7, R26, !P3 ;  /* 0x0000001a07077207 */ /* 0x000fe20005800000 */
[----:B---3--:R-:W-:Y:S01]  /*0830*/  FADD R8, -R24, R6 ;  /* 0x0000000618087221 */ /* 0x008fe20000000100 */
[----:B--2---:R-:W-:Y:S01]  /*0840*/  SEL R12, R12, RZ, !P2 ;  /* 0x000000ff0c0c7207 */ /* 0x004fe20005000000 */
[C---:B------:R-:W-:Y:S01]  /*0850*/  FADD R10, -R24.reuse, R5 ;  /* 0x00000005180a7221 */ /* 0x040fe20000000100 */
[----:B------:R-:W-:Y:S01]  /*0860*/  SEL R13, R13, RZ, !P2 ;  /* 0x000000ff0d0d7207 */ /* 0x000fe20005000000 */
[C---:B------:R-:W-:Y:S01]  /*0870*/  FADD R26, -R24.reuse, R7 ;  /* 0x00000007181a7221 */ /* 0x040fe20000000100 */
[----:B------:R-:W-:Y:S01]  /*0880*/  FADD R24, -R24, R4 ;  /* 0x0000000418187221 */ /* 0x000fe20000000100 */
[----:B------:R-:W-:Y:S01]  /*0890*/  @P2 SEL R12, R16, RZ, P1 ;  /* 0x000000ff100c2207 */ /* 0x000fe20000800000 */
[----:B------:R-:W-:Y:S01]  /*08a0*/  FMUL R11, R21, R8 ;  /* 0x00000008150b7220 */ /* 0x000fe20000400000 */
[----:B------:R-:W-:Y:S01]  /*08b0*/  @P2 SEL R13, R17, RZ, P1 ;  /* 0x000000ff110d2207 */ /* 0x000fe20000800000 */
[----:B------:R-:W0:Y:S01]  /*08c0*/  LDC.64 R8, c[0x0][0x248] ;  /* 0x00009200ff087b82 */ /* 0x000e220000000a00 */
[C---:B------:R-:W-:Y:S01]  /*08d0*/  FMUL R10, R21.reuse, R10 ;  /* 0x0000000a150a7220 */ /* 0x040fe20000400000 */
[C---:B------:R-:W-:Y:S01]  /*08e0*/  FMUL R27, R21.reuse, R26 ;  /* 0x0000001a151b7220 */ /* 0x040fe20000400000 */
[----:B------:R-:W-:Y:S01]  /*08f0*/  SEL R14, R14, RZ, !P2 ;  /* 0x000000ff0e0e7207 */ /* 0x000fe20005000000 */
[----:B------:R-:W-:Y:S01]  /*0900*/  FMUL R21, R21, R24 ;  /* 0x0000001815157220 */ /* 0x000fe20000400000 */
[----:B------:R-:W-:-:S03]  /*0910*/  SEL R15, R15, RZ, !P2 ;  /* 0x000000ff0f0f7207 */ /* 0x000fc60005000000 */
[----:B------:R-:W2:Y:S01]  /*0920*/  LDC.64 R16, c[0x0][0x240] ;  /* 0x00009000ff107b82 */ /* 0x000ea20000000a00 */
[----:B------:R-:W-:Y:S02]  /*0930*/  @P2 SEL R14, R18, RZ, P1 ;  /* 0x000000ff120e2207 */ /* 0x000fe40000800000 */
[----:B------:R-:W-:Y:S01]  /*0940*/  @P2 SEL R15, R19, RZ, P1 ;  /* 0x000000ff130f2207 */ /* 0x000fe20000800000 */
[C-C-:B------:R-:W-:Y:S01]  /*0950*/  FFMA R10, R3.reuse, R10, R22.reuse ;  /* 0x0000000a030a7223 */ /* 0x140fe20000000016 */
[C-C-:B------:R-:W-:Y:S01]  /*0960*/  FFMA R21, R3.reuse, R21, R22.reuse ;  /* 0x0000001503157223 */ /* 0x140fe20000000016 */
[C-C-:B------:R-:W-:Y:S01]  /*0970*/  FFMA R11, R3.reuse, R11, R22.reuse ;  /* 0x0000000b030b7223 */ /* 0x140fe20000000016 */
[----:B------:R-:W-:Y:S01]  /*0980*/  FFMA R27, R3, R27, R22 ;  /* 0x0000001b031b7223 */ /* 0x000fe20000000016 */
[C---:B------:R-:W-:Y:S01]  /*0990*/  FADD R19, -R2.reuse, R13 ;  /* 0x0000000d02137221 */ /* 0x040fe20000000100 */
[C---:B------:R-:W-:Y:S01]  /*09a0*/  FADD R3, -R2.reuse, R12 ;  /* 0x0000000c02037221 */ /* 0x040fe20000000100 */
[C---:B-1----:R-:W-:Y:S01]  /*09b0*/  FADD R29, -R2.reuse, R14 ;  /* 0x0000000e021d7221 */ /* 0x042fe20000000100 */
[----:B------:R-:W-:Y:S01]  /*09c0*/  FADD R2, -R2, R15 ;  /* 0x0000000f02027221 */ /* 0x000fe20000000100 */
[C---:B------:R-:W-:Y:S01]  /*09d0*/  FMUL R19, R0.reuse, R19 ;  /* 0x0000001300137220 */ /* 0x040fe20000400000 */
[C---:B------:R-:W-:Y:S01]  /*09e0*/  FMUL R18, R0.reuse, R3 ;  /* 0x0000000300127220 */ /* 0x040fe20000400000 */
[C---:B------:R-:W-:Y:S01]  /*09f0*/  FMUL R24, R0.reuse, R29 ;  /* 0x0000001d00187220 */ /* 0x040fe20000400000 */
[----:B------:R-:W-:Y:S01]  /*0a00*/  FMUL R2, R0, R2 ;  /* 0x0000000200027220 */ /* 0x000fe20000400000 */
[C-C-:B------:R-:W-:Y:S01]  /*0a10*/  FFMA R22, R20.reuse, R19, R23.reuse ;  /* 0x0000001314167223 */ /* 0x140fe20000000017 */
[C-C-:B------:R-:W-:Y:S01]  /*0a20*/  FFMA R0, R20.reuse, R18, R23.reuse ;  /* 0x0000001214007223 */ /* 0x140fe20000000017 */
[C-C-:B------:R-:W-:Y:S01]  /*0a30*/  FFMA R24, R20.reuse, R24, R23.reuse ;  /* 0x0000001814187223 */ /* 0x140fe20000000017 */
[----:B------:R-:W-:Y:S01]  /*0a40*/  FFMA R20, R20, R2, R23 ;  /* 0x0000000214147223 */ /* 0x000fe20000000017 */
[----:B------:R-:W-:-:S02]  /*0a50*/  FSETP.GEU.AND P6, PT, R27, RZ, PT ;  /* 0x000000ff1b00720b */ /* 0x000fc40003fce000 */
[----:B------:R-:W-:Y:S02]  /*0a60*/  FSETP.GEU.AND P0, PT, R11, RZ, PT ;  /* 0x000000ff0b00720b */ /* 0x000fe40003f0e000 */
[----:B------:R-:W-:Y:S02]  /*0a70*/  FSETP.GEU.AND P1, PT, R10, RZ, PT ;  /* 0x000000ff0a00720b */ /* 0x000fe40003f2e000 */
[----:B------:R-:W-:Y:S02]  /*0a80*/  SEL R19, R27, RZ, P6 ;  /* 0x000000ff1b137207 */ /* 0x000fe40003000000 */
[----:B------:R-:W-:Y:S02]  /*0a90*/  FSETP.GEU.AND P2, PT, R21, RZ, PT ;  /* 0x000000ff1500720b */ /* 0x000fe40003f4e000 */
[----:B------:R-:W-:Y:S02]  /*0aa0*/  FSETP.GEU.AND P3, PT, R20, RZ, PT ;  /* 0x000000ff1400720b */ /* 0x000fe40003f6e000 */
[----:B------:R-:W-:-:S02]  /*0ab0*/  FSETP.GEU.AND P4, PT, R24, RZ, PT ;  /* 0x000000ff1800720b */ /* 0x000fc40003f8e000 */
[----:B------:R-:W-:Y:S02]  /*0ac0*/  FSETP.GEU.AND P5, PT, R22, RZ, PT ;  /* 0x000000ff1600720b */ /* 0x000fe40003fae000 */
[----:B------:R-:W-:Y:S01]  /*0ad0*/  FSETP.GEU.AND P6, PT, R0, RZ, PT ;  /* 0x000000ff0000720b */ /* 0x000fe20003fce000 */
[----:B--2---:R-:W-:Y:S01]  /*0ae0*/  IMAD.WIDE R2, R25, 0x4, R16 ;  /* 0x0000000419027825 */ /* 0x004fe200078e0210 */
[----:B------:R-:W-:Y:S02]  /*0af0*/  SEL R18, R11, RZ, P0 ;  /* 0x000000ff0b127207 */ /* 0x000fe40000000000 */
[----:B------:R-:W-:Y:S01]  /*0b00*/  SEL R17, R10, RZ, P1 ;  /* 0x000000ff0a117207 */ /* 0x000fe20000800000 */
[----:B0-----:R-:W-:Y:S01]  /*0b10*/  IMAD.WIDE R28, R25, 0x4, R8 ;  /* 0x00000004191c7825 */ /* 0x001fe200078e0208 */
[----:B------:R-:W-:Y:S02]  /*0b20*/  SEL R16, R21, RZ, P2 ;  /* 0x000000ff15107207 */ /* 0x000fe40001000000 */
[----:B------:R-:W-:-:S02]  /*0b30*/  SEL R11, R20, RZ, P3 ;  /* 0x000000ff140b7207 */ /* 0x000fc40001800000 */
[----:B------:R-:W-:Y:S02]  /*0b40*/  SEL R10, R24, RZ, P4 ;  /* 0x000000ff180a7207 */ /* 0x000fe40002000000 */
[----:B------:R-:W-:Y:S02]  /*0b50*/  SEL R9, R22, RZ, P5 ;  /* 0x000000ff16097207 */ /* 0x000fe40002800000 */
[----:B------:R-:W-:Y:S01]  /*0b60*/  SEL R8, R0, RZ, P6 ;  /* 0x000000ff00087207 */ /* 0x000fe20003000000 */
[----:B------:R-:W-:Y:S04]  /*0b70*/  STG.E.128 desc[UR4][R2.64], R4 ;  /* 0x0000000402007986 */ /* 0x000fe8000c101d04 */
[----:B------:R-:W-:Y:S04]  /*0b80*/  STG.E.128 desc[UR4][R2.64+0x800], R12 ;  /* 0x0008000c02007986 */ /* 0x000fe8000c101d04 */
[----:B------:R-:W-:Y:S04]  /*0b90*/  STG.E.128 desc[UR4][R28.64], R16 ;  /* 0x000000101c007986 */ /* 0x000fe8000c101d04 */
[----:B------:R-:W-:Y:S01]  /*0ba0*/  STG.E.128 desc[UR4][R28.64+0x800], R8 ;  /* 0x000800081c007986 */ /* 0x000fe2000c101d04 */
[----:B------:R-:W-:Y:S05]  /*0bb0*/  EXIT ;  /* 0x000000000000794d */ /* 0x000fea0003800000 */
.L_x_0:
[----:B------:R-:W-:-:S00]  /*0bc0*/  BRA `(.L_x_0) ;  /* 0xfffffffc00fc7947 */ /* 0x000fc0000383ffff */
[----:B------:R-:W-:-:S00]  /*0bd0*/  NOP ;  /* 0x0000000000007918 */ /* 0x000fc00000000000 */
        /* <DEDUP_REMOVED lines=10> */
.L_x_1:


//--------------------- .nv.global.init           --------------------------
	.section	.nv.global.init,"aw",@progbits
.nv.global.init:
	.type		_$_str,@object
	.size		_$_str,(_$_str_$_2 - _$_str)
_$_str:
        /*0000*/ 	.byte	0x5f, 0x5f, 0x43, 0x55, 0x44, 0x41, 0x5f, 0x46, 0x54, 0x5a, 0x00
	.type		_$_str_$_2,@object
	.size		_$_str_$_2,(.L_1 - _$_str_$_2)
_$_str_$_2:
        /*000b*/ 	.byte	0x5f, 0x5f, 0x43, 0x55, 0x44, 0x41, 0x5f, 0x50, 0x52, 0x45, 0x43, 0x5f, 0x53, 0x51, 0x52, 0x54
        /*001b*/ 	.byte	0x00
.L_1:


//--------------------- .nv.constant0.triton_poi_fused__native_batch_norm_legit_no_training_cat_relu_13 --------------------------
	.section	.nv.constant0.triton_poi_fused__native_batch_norm_legit_no_training_cat_relu_13,"a",@progbits
	.sectionflags	@""
	.align	4
.nv.constant0.triton_poi_fused__native_batch_norm_legit_no_training_cat_relu_13:
	.zero		596
